//
// Generated by NVIDIA NVVM Compiler
//
// Compiler Build ID: CL-36424714
// Cuda compilation tools, release 13.0, V13.0.88
// Based on NVVM 20.0.0
//

.version 9.0
.target sm_100
.address_size 64

	// .globl	_Z10vector_sumPiS_i

.visible .entry _Z10vector_sumPiS_i(
	.param .u64 .ptr .align 1 _Z10vector_sumPiS_i_param_0,
	.param .u64 .ptr .align 1 _Z10vector_sumPiS_i_param_1,
	.param .u32 _Z10vector_sumPiS_i_param_2
)
{
	.reg .pred 	%p<2>;
	.reg .b32 	%r<9>;
	.reg .b64 	%rd<8>;

	ld.param.u64 	%rd1, [_Z10vector_sumPiS_i_param_0];
	ld.param.u64 	%rd2, [_Z10vector_sumPiS_i_param_1];
	ld.param.u32 	%r2, [_Z10vector_sumPiS_i_param_2];
	mov.u32 	%r3, %ctaid.x;
	mov.u32 	%r4, %ntid.x;
	mov.u32 	%r5, %tid.x;
	mad.lo.s32 	%r1, %r3, %r4, %r5;
	setp.ge.s32 	%p1, %r1, %r2;
	@%p1 bra 	$L__BB0_2;
	cvta.to.global.u64 	%rd3, %rd2;
	cvta.to.global.u64 	%rd4, %rd1;
	mul.wide.s32 	%rd5, %r1, 4;
	add.s64 	%rd6, %rd3, %rd5;
	ld.global.u32 	%r6, [%rd6];
	add.s64 	%rd7, %rd4, %rd5;
	ld.global.u32 	%r7, [%rd7];
	add.s32 	%r8, %r7, %r6;
	st.global.u32 	[%rd7], %r8;
$L__BB0_2:
	ret;

}


// ===== COMPILED SASS (sm_100) =====

	.target	sm_100

	.elftype	@"ET_EXEC"


//--------------------- .note.nv.tkinfo           --------------------------
	.section	.note.nv.tkinfo,"",@"SHT_NOTE"
	.sectionflags	@"SHF_NOTE_NV_TKINFO"
	.tkinfo
        /*0018*/ 	.word	0x00000002
        /*0030*/ 	.string	""
        /*0030*/ 	.string	"ptxas"
        /*0030*/ 	.string	"Cuda compilation tools, release 13.0, V13.0.88"
        /*0030*/ 	.string	"Build cuda_13.0.r13.0/compiler.36424714_0"
        /*0030*/ 	.string	"-arch sm_100 -m 64 "



//--------------------- .note.nv.cuinfo           --------------------------
	.section	.note.nv.cuinfo,"",@"SHT_NOTE"
	.sectionflags	@"SHF_NOTE_NV_CUINFO"
        /*0018*/ 	.short	0x0002
        /*001a*/ 	.short	0x0064
        /*001c*/ 	.short	0x0082
	.zero		2


//--------------------- .nv.info                  --------------------------
	.section	.nv.info,"",@"SHT_CUDA_INFO"
	.align	4


	//----- nvinfo : EIATTR_REGCOUNT
	.align		4
        /*0000*/ 	.byte	0x04, 0x2f
        /*0002*/ 	.short	(.L_1 - .L_0)
	.align		4
.L_0:
        /*0004*/ 	.word	index@(_Z10vector_sumPiS_i)
        /*0008*/ 	.word	0x0000000a


	//----- nvinfo : EIATTR_FRAME_SIZE
	.align		4
.L_1:
        /*000c*/ 	.byte	0x04, 0x11
        /*000e*/ 	.short	(.L_3 - .L_2)
	.align		4
.L_2:
        /*0010*/ 	.word	index@(_Z10vector_sumPiS_i)
        /*0014*/ 	.word	0x00000000


	//----- nvinfo : EIATTR_MIN_STACK_SIZE
	.align		4
.L_3:
        /*0018*/ 	.byte	0x04, 0x12
        /*001a*/ 	.short	(.L_5 - .L_4)
	.align		4
.L_4:
        /*001c*/ 	.word	index@(_Z10vector_sumPiS_i)
        /*0020*/ 	.word	0x00000000
.L_5:


//--------------------- .nv.compat                --------------------------
	.section	.nv.compat,"",@"SHT_CUDA_COMPAT_INFO"
	.align	4
        /*0000*/ 	.byte	0x02, 0x09, 0x00, 0x00, 0x02, 0x02, 0x01, 0x00, 0x02, 0x05, 0x05, 0x00, 0x03, 0x07, 0x01, 0x01
        /*0010*/ 	.byte	0x02, 0x03, 0x00, 0x00, 0x02, 0x06, 0x01, 0x00, 0x04, 0x0b, 0x08, 0x00, 0x09, 0x00, 0x00, 0x00
        /*0020*/ 	.byte	0x00, 0x00, 0x00, 0x00


//--------------------- .nv.info._Z10vector_sumPiS_i --------------------------
	.section	.nv.info._Z10vector_sumPiS_i,"",@"SHT_CUDA_INFO"
	.sectionflags	@""
	.align	4


	//----- nvinfo : EIATTR_CUDA_API_VERSION
	.align		4
        /*0000*/ 	.byte	0x04, 0x37
        /*0002*/ 	.short	(.L_7 - .L_6)
.L_6:
        /*0004*/ 	.word	0x00000082


	//----- nvinfo : EIATTR_KPARAM_INFO
	.align		4
.L_7:
        /*0008*/ 	.byte	0x04, 0x17
        /*000a*/ 	.short	(.L_9 - .L_8)
.L_8:
        /*000c*/ 	.word	0x00000000
        /*0010*/ 	.short	0x0002
        /*0012*/ 	.short	0x0010
        /*0014*/ 	.byte	0x00, 0xf0, 0x11, 0x00


	//----- nvinfo : EIATTR_KPARAM_INFO
	.align		4
.L_9:
        /*0018*/ 	.byte	0x04, 0x17
        /*001a*/ 	.short	(.L_11 - .L_10)
.L_10:
        /*001c*/ 	.word	0x00000000
        /*0020*/ 	.short	0x0001
        /*0022*/ 	.short	0x0008
        /*0024*/ 	.byte	0x00, 0xf5, 0x21, 0x00


	//----- nvinfo : EIATTR_KPARAM_INFO
	.align		4
.L_11:
        /*0028*/ 	.byte	0x04, 0x17
        /*002a*/ 	.short	(.L_13 - .L_12)
.L_12:
        /*002c*/ 	.word	0x00000000
        /*0030*/ 	.short	0x0000
        /*0032*/ 	.short	0x0000
        /*0034*/ 	.byte	0x00, 0xf5, 0x21, 0x00


	//----- nvinfo : EIATTR_SPARSE_MMA_MASK
	.align		4
.L_13:
        /*0038*/ 	.byte	0x03, 0x50
        /*003a*/ 	.short	0x0000


	//----- nvinfo : EIATTR_MAXREG_COUNT
	.align		4
        /*003c*/ 	.byte	0x03, 0x1b
        /*003e*/ 	.short	0x00ff


	//----- nvinfo : EIATTR_MERCURY_ISA_VERSION
	.align		4
        /*0040*/ 	.byte	0x03, 0x5f
        /*0042*/ 	.short	0x0101


	//----- nvinfo : EIATTR_VRC_CTA_INIT_COUNT
	.align		4
        /*0044*/ 	.byte	0x02, 0x4a
	.zero		1
	.zero		1


	//----- nvinfo : EIATTR_EXIT_INSTR_OFFSETS
	.align		4
        /*0048*/ 	.byte	0x04, 0x1c
        /*004a*/ 	.short	(.L_15 - .L_14)


	//   ....[0]....
.L_14:
        /*004c*/ 	.word	0x00000070


	//   ....[1]....
        /*0050*/ 	.word	0x00000110


	//----- nvinfo : EIATTR_CBANK_PARAM_SIZE
	.align		4
.L_15:
        /*0054*/ 	.byte	0x03, 0x19
        /*0056*/ 	.short	0x0014


	//----- nvinfo : EIATTR_PARAM_CBANK
	.align		4
        /*0058*/ 	.byte	0x04, 0x0a
        /*005a*/ 	.short	(.L_17 - .L_16)
	.align		4
.L_16:
        /*005c*/ 	.word	index@(.nv.constant0._Z10vector_sumPiS_i)
        /*0060*/ 	.short	0x0380
        /*0062*/ 	.short	0x0014


	//----- nvinfo : EIATTR_SW_WAR
	.align		4
.L_17:
        /*0064*/ 	.byte	0x04, 0x36
        /*0066*/ 	.short	(.L_19 - .L_18)
.L_18:
        /*0068*/ 	.word	0x00000008
.L_19:


//--------------------- .nv.callgraph             --------------------------
	.section	.nv.callgraph,"",@"SHT_CUDA_CALLGRAPH"
	.align	4
	.sectionentsize	8
	.align		4
        /*0000*/ 	.word	0x00000000
	.align		4
        /*0004*/ 	.word	0xffffffff
	.align		4
        /*0008*/ 	.word	0x00000000
	.align		4
        /*000c*/ 	.word	0xfffffffe
	.align		4
        /*0010*/ 	.word	0x00000000
	.align		4
        /*0014*/ 	.word	0xfffffffd
	.align		4
        /*0018*/ 	.word	0x00000000
	.align		4
        /*001c*/ 	.word	0xfffffffc


//--------------------- .text._Z10vector_sumPiS_i --------------------------
	.section	.text._Z10vector_sumPiS_i,"ax",@progbits
	.align	128
        .global         _Z10vector_sumPiS_i
        .type           _Z10vector_sumPiS_i,@function
        .size           _Z10vector_sumPiS_i,(.L_x_1 - _Z10vector_sumPiS_i)
        .other          _Z10vector_sumPiS_i,@"STO_CUDA_ENTRY STV_DEFAULT"
_Z10vector_sumPiS_i:
.text._Z10vector_sumPiS_i:
[----:B------:R-:W-:Y:S01]  /*0000*/  LDC R1, c[0x0][0x37c] ;  /* 0x0000df00ff017b82 */ /* 0x000fe20000000800 */
[----:B------:R-:W0:Y:S07]  /*0010*/  S2R R0, SR_TID.X ;  /* 0x0000000000007919 */ /* 0x000e2e0000002100 */
[----:B------:R-:W0:Y:S01]  /*0020*/  S2UR UR4, SR_CTAID.X ;  /* 0x00000000000479c3 */ /* 0x000e220000002500 */
[----:B------:R-:W1:Y:S07]  /*0030*/  LDCU UR5, c[0x0][0x390] ;  /* 0x00007200ff0577ac */ /* 0x000e6e0008000800 */
[----:B------:R-:W0:Y:S02]  /*0040*/  LDC R7, c[0x0][0x360] ;  /* 0x0000d800ff077b82 */ /* 0x000e240000000800 */
[----:B0-----:R-:W-:-:S05]  /*0050*/  IMAD R7, R7, UR4, R0 ;  /* 0x0000000407077c24 */ /* 0x001fca000f8e0200 */
[----:B-1----:R-:W-:-:S13]  /*0060*/  ISETP.GE.AND P0, PT, R7, UR5, PT ;  /* 0x0000000507007c0c */ /* 0x002fda000bf06270 */
[----:B------:R-:W-:Y:S05]  /*0070*/  @P0 EXIT ;  /* 0x000000000000094d */ /* 0x000fea0003800000 */
[----:B------:R-:W0:Y:S01]  /*0080*/  LDC.64 R2, c[0x0][0x388] ;  /* 0x0000e200ff027b82 */ /* 0x000e220000000a00 */
[----:B------:R-:W1:Y:S07]  /*0090*/  LDCU.64 UR4, c[0x0][0x358] ;  /* 0x00006b00ff0477ac */ /* 0x000e6e0008000a00 */
[----:B------:R-:W2:Y:S01]  /*00a0*/  LDC.64 R4, c[0x0][0x380] ;  /* 0x0000e000ff047b82 */ /* 0x000ea20000000a00 */
[----:B0-----:R-:W-:-:S06]  /*00b0*/  IMAD.WIDE R2, R7, 0x4, R2 ;  /* 0x0000000407027825 */ /* 0x001fcc00078e0202 */
[----:B-1----:R-:W3:Y:S01]  /*00c0*/  LDG.E R2, desc[UR4][R2.64] ;  /* 0x0000000402027981 */ /* 0x002ee2000c1e1900 */
[----:B--2---:R-:W-:-:S05]  /*00d0*/  IMAD.WIDE R4, R7, 0x4, R4 ;  /* 0x0000000407047825 */ /* 0x004fca00078e0204 */
[----:B------:R-:W3:Y:S02]  /*00e0*/  LDG.E R7, desc[UR4][R4.64] ;  /* 0x0000000404077981 */ /* 0x000ee4000c1e1900 */
[----:B---3--:R-:W-:-:S05]  /*00f0*/  IADD3 R7, PT, PT, R2, R7, RZ ;  /* 0x0000000702077210 */ /* 0x008fca0007ffe0ff */
[----:B------:R-:W-:Y:S01]  /*0100*/  STG.E desc[UR4][R4.64], R7 ;  /* 0x0000000704007986 */ /* 0x000fe2000c101904 */
[----:B------:R-:W-:Y:S05]  /*0110*/  EXIT ;  /* 0x000000000000794d */ /* 0x000fea0003800000 */
.L_x_0:
[----:B------:R-:W-:-:S00]  /*0120*/  BRA `(.L_x_0) ;  /* 0xfffffffc00fc7947 */ /* 0x000fc0000383ffff */
[----:B------:R-:W-:-:S00]  /*0130*/  NOP ;  /* 0x0000000000007918 */ /* 0x000fc00000000000 */
        /* <DEDUP_REMOVED lines=12> */
.L_x_1:


//--------------------- .nv.shared.reserved.0     --------------------------
	.section	.nv.shared.reserved.0,"aw",@nobits
	.weak		__nv_reservedSMEM_offset_0_alias
	.size		__nv_reservedSMEM_offset_0_alias, 0, 64
	.other		__nv_reservedSMEM_offset_0_alias,@"STO_CUDA_RESERVED_SHARED STV_DEFAULT"
__nv_reservedSMEM_offset_0_alias:
	.zero		0
	.zero		64


//--------------------- .nv.constant0._Z10vector_sumPiS_i --------------------------
	.section	.nv.constant0._Z10vector_sumPiS_i,"a",@progbits
	.sectionflags	@""
	.align	4
.nv.constant0._Z10vector_sumPiS_i:
	.zero		916


//--------------------- SYMBOLS --------------------------

	.type		.nv.reservedSmem.offset0,@object
	.size		.nv.reservedSmem.offset0,0x4
